	.headerflags	@"EF_CUDA_TEXMODE_UNIFIED EF_CUDA_64BIT_ADDRESS EF_CUDA_ACCELERATORS EF_CUDA_SM90 EF_CUDA_VIRTUAL_SM(EF_CUDA_SM90)"
	.elftype	@"ET_EXEC"


//--------------------- .nv.info                  --------------------------
	.section	.nv.info,"",@"SHT_CUDA_INFO"
	.align	4


	//----- nvinfo : EIATTR_REGCOUNT
	.align		4
        /*0000*/ 	.byte	0x04, 0x2f
        /*0002*/ 	.short	(.L_3 - .L_2)
	.align		4
.L_2:
        /*0004*/ 	.word	index@(triton_poi_fused__native_batch_norm_legit_no_training_convolution_relu_threshold_backward_4)
        /*0008*/ 	.word	0x00000017


	//----- nvinfo : EIATTR_MIN_STACK_SIZE
	.align		4
.L_3:
        /*000c*/ 	.byte	0x04, 0x12
        /*000e*/ 	.short	(.L_5 - .L_4)
	.align		4
.L_4:
        /*0010*/ 	.word	index@(triton_poi_fused__native_batch_norm_legit_no_training_convolution_relu_threshold_backward_4)
        /*0014*/ 	.word	0x00000000


	//----- nvinfo : EIATTR_FRAME_SIZE
	.align		4
.L_5:
        /*0018*/ 	.byte	0x04, 0x11
        /*001a*/ 	.short	(.L_7 - .L_6)
	.align		4
.L_6:
        /*001c*/ 	.word	index@(triton_poi_fused__native_batch_norm_legit_no_training_convolution_relu_threshold_backward_4)
        /*0020*/ 	.word	0x00000000


	//----- nvinfo : EIATTR_MIN_STACK_SIZE
	.align		4
.L_7:
        /*0024*/ 	.byte	0x04, 0x12
        /*0026*/ 	.short	(.L_9 - .L_8)
	.align		4
.L_8:
        /*0028*/ 	.word	index@(triton_poi_fused__native_batch_norm_legit_no_training_convolution_relu_threshold_backward_4)
        /*002c*/ 	.word	0x00000000
.L_9:


//--------------------- .nv.info.triton_poi_fused__native_batch_norm_legit_no_training_convolution_relu_threshold_backward_4 --------------------------
	.section	.nv.info.triton_poi_fused__native_batch_norm_legit_no_training_convolution_relu_threshold_backward_4,"",@"SHT_CUDA_INFO"
	.sectionflags	@""
	.align	4


	//----- nvinfo : EIATTR_CUDA_API_VERSION
	.align		4
        /*0000*/ 	.byte	0x04, 0x37
        /*0002*/ 	.short	(.L_11 - .L_10)
.L_10:
        /*0004*/ 	.word	0x0000007c


	//----- nvinfo : EIATTR_KPARAM_INFO
	.align		4
.L_11:
        /*0008*/ 	.byte	0x04, 0x17
        /*000a*/ 	.short	(.L_13 - .L_12)
.L_12:
        /*000c*/ 	.word	0x00000000
        /*0010*/ 	.short	0x0008
        /*0012*/ 	.short	0x0040
        /*0014*/ 	.byte	0x00, 0xf0, 0x11, 0x00


	//----- nvinfo : EIATTR_KPARAM_INFO
	.align		4
.L_13:
        /*0018*/ 	.byte	0x04, 0x17
        /*001a*/ 	.short	(.L_15 - .L_14)
.L_14:
        /*001c*/ 	.word	0x00000000
        /*0020*/ 	.short	0x0007
        /*0022*/ 	.short	0x0038
        /*0024*/ 	.byte	0x00, 0xf4, 0x21, 0x00


	//----- nvinfo : EIATTR_KPARAM_INFO
	.align		4
.L_15:
        /*0028*/ 	.byte	0x04, 0x17
        /*002a*/ 	.short	(.L_17 - .L_16)
.L_16:
        /*002c*/ 	.word	0x00000000
        /*0030*/ 	.short	0x0006
        /*0032*/ 	.short	0x0030
        /*0034*/ 	.byte	0x00, 0xf4, 0x21, 0x00


	//----- nvinfo : EIATTR_KPARAM_INFO
	.align		4
.L_17:
        /*0038*/ 	.byte	0x04, 0x17
        /*003a*/ 	.short	(.L_19 - .L_18)
.L_18:
        /*003c*/ 	.word	0x00000000
        /*0040*/ 	.short	0x0005
        /*0042*/ 	.short	0x0028
        /*0044*/ 	.byte	0x00, 0xf4, 0x21, 0x00


	//----- nvinfo : EIATTR_KPARAM_INFO
	.align		4
.L_19:
        /*0048*/ 	.byte	0x04, 0x17
        /*004a*/ 	.short	(.L_21 - .L_20)
.L_20:
        /*004c*/ 	.word	0x00000000
        /*0050*/ 	.short	0x0004
        /*0052*/ 	.short	0x0020
        /*0054*/ 	.byte	0x00, 0xf4, 0x21, 0x00


	//----- nvinfo : EIATTR_KPARAM_INFO
	.align		4
.L_21:
        /*0058*/ 	.byte	0x04, 0x17
        /*005a*/ 	.short	(.L_23 - .L_22)
.L_22:
        /*005c*/ 	.word	0x00000000
        /*0060*/ 	.short	0x0003
        /*0062*/ 	.short	0x0018
        /*0064*/ 	.byte	0x00, 0xf4, 0x21, 0x00


	//----- nvinfo : EIATTR_KPARAM_INFO
	.align		4
.L_23:
        /*0068*/ 	.byte	0x04, 0x17
        /*006a*/ 	.short	(.L_25 - .L_24)
.L_24:
        /*006c*/ 	.word	0x00000000
        /*0070*/ 	.short	0x0002
        /*0072*/ 	.short	0x0010
        /*0074*/ 	.byte	0x00, 0xf4, 0x21, 0x00


	//----- nvinfo : EIATTR_KPARAM_INFO
	.align		4
.L_25:
        /*0078*/ 	.byte	0x04, 0x17
        /*007a*/ 	.short	(.L_27 - .L_26)
.L_26:
        /*007c*/ 	.word	0x00000000
        /*0080*/ 	.short	0x0001
        /*0082*/ 	.short	0x0008
        /*0084*/ 	.byte	0x00, 0xf4, 0x21, 0x00


	//----- nvinfo : EIATTR_KPARAM_INFO
	.align		4
.L_27:
        /*0088*/ 	.byte	0x04, 0x17
        /*008a*/ 	.short	(.L_29 - .L_28)
.L_28:
        /*008c*/ 	.word	0x00000000
        /*0090*/ 	.short	0x0000
        /*0092*/ 	.short	0x0000
        /*0094*/ 	.byte	0x00, 0xf4, 0x21, 0x00


	//----- nvinfo : EIATTR_SPARSE_MMA_MASK
	.align		4
.L_29:
        /*0098*/ 	.byte	0x03, 0x50
        /*009a*/ 	.short	0x0000


	//----- nvinfo : EIATTR_MAXREG_COUNT
	.align		4
        /*009c*/ 	.byte	0x03, 0x1b
        /*009e*/ 	.short	0x00ff


	//----- nvinfo : EIATTR_EXIT_INSTR_OFFSETS
	.align		4
        /*00a0*/ 	.byte	0x04, 0x1c
        /*00a2*/ 	.short	(.L_31 - .L_30)


	//   ....[0]....
.L_30:
        /*00a4*/ 	.word	0x000003d0


	//   ....[1]....
        /*00a8*/ 	.word	0x000003f0


	//----- nvinfo : EIATTR_REQNTID
	.align		4
.L_31:
        /*00ac*/ 	.byte	0x04, 0x10
        /*00ae*/ 	.short	(.L_33 - .L_32)
.L_32:
        /*00b0*/ 	.word	0x00000080
        /*00b4*/ 	.word	0x00000001
        /*00b8*/ 	.word	0x00000001


	//----- nvinfo : EIATTR_CBANK_PARAM_SIZE
	.align		4
.L_33:
        /*00bc*/ 	.byte	0x03, 0x19
        /*00be*/ 	.short	0x0044


	//----- nvinfo : EIATTR_PARAM_CBANK
	.align		4
        /*00c0*/ 	.byte	0x04, 0x0a
        /*00c2*/ 	.short	(.L_35 - .L_34)
	.align		4
.L_34:
        /*00c4*/ 	.word	index@(.nv.constant0.triton_poi_fused__native_batch_norm_legit_no_training_convolution_relu_threshold_backward_4)
        /*00c8*/ 	.short	0x0210
        /*00ca*/ 	.short	0x0044


	//----- nvinfo : EIATTR_SW_WAR
	.align		4
.L_35:
        /*00cc*/ 	.byte	0x04, 0x36
        /*00ce*/ 	.short	(.L_37 - .L_36)
.L_36:
        /*00d0*/ 	.word	0x00000008
.L_37:


//--------------------- .nv.callgraph             --------------------------
	.section	.nv.callgraph,"",@"SHT_CUDA_CALLGRAPH"
	.align	4
	.sectionentsize	8
	.align		4
        /*0000*/ 	.word	0x00000000
	.align		4
        /*0004*/ 	.word	0xffffffff
	.align		4
        /*0008*/ 	.word	0x00000000
	.align		4
        /*000c*/ 	.word	0xfffffffe
	.align		4
        /*0010*/ 	.word	0x00000000
	.align		4
        /*0014*/ 	.word	0xfffffffd
	.align		4
        /*0018*/ 	.word	0x00000000
	.align		4
        /*001c*/ 	.word	0xfffffffc


//--------------------- .nv.constant4             --------------------------
	.section	.nv.constant4,"a",@progbits
	.align	8
	.align		8
.nv.constant4:
        /*0000*/ 	.dword	_$_str
	.align		8
        /*0008*/ 	.dword	_$_str_$_2


//--------------------- .text.triton_poi_fused__native_batch_norm_legit_no_training_convolution_relu_threshold_backward_4 --------------------------
	.section	.text.triton_poi_fused__native_batch_norm_legit_no_training_convolution_relu_threshold_backward_4,"ax",@progbits
	.align	128
        .global         triton_poi_fused__native_batch_norm_legit_no_training_convolution_relu_threshold_backward_4
        .type           triton_poi_fused__native_batch_norm_legit_no_training_convolution_relu_threshold_backward_4,@function
        .size           triton_poi_fused__native_batch_norm_legit_no_training_convolution_relu_threshold_backward_4,(.L_x_1 - triton_poi_fused__native_batch_norm_legit_no_training_convolution_relu_threshold_backward_4)
        .other          triton_poi_fused__native_batch_norm_legit_no_training_convolution_relu_threshold_backward_4,@"STO_CUDA_ENTRY STV_DEFAULT"
triton_poi_fused__native_batch_norm_legit_no_training_convolution_relu_threshold_backward_4:
.text.triton_poi_fused__native_batch_norm_legit_no_training_convolution_relu_threshold_backward_4:
[----:B------:R-:W0:Y:S01]  /*0000*/  LDC R1, c[0x0][0x28] ;  /* 0x00000a00ff017b82 */ /* 0x000e220000000800 */
[----:B------:R-:W1:Y:S07]  /*0010*/  S2R R0, SR_TID.X ;  /* 0x0000000000007919 */ /* 0x000e6e0000002100 */
[----:B------:R-:W2:Y:S01]  /*0020*/  LDC.64 R12, c[0x0][0x228] ;  /* 0x00008a00ff0c7b82 */ /* 0x000ea20000000a00 */
[----:B------:R-:W-:Y:S01]  /*0030*/  CS2R R4, SRZ ;  /* 0x0000000000047805 */ /* 0x000fe2000001ff00 */
[----:B------:R-:W-:Y:S01]  /*0040*/  ULDC.64 UR4, c[0x0][0x208] ;  /* 0x0000820000047ab9 */ /* 0x000fe20000000a00 */
[----:B------:R-:W3:Y:S05]  /*0050*/  S2R R3, SR_CTAID.X ;  /* 0x0000000000037919 */ /* 0x000eea0000002500 */
[----:B------:R-:W4:Y:S08]  /*0060*/  LDC.64 R10, c[0x0][0x218] ;  /* 0x00008600ff0a7b82 */ /* 0x000f300000000a00 */
[----:B------:R-:W5:Y:S08]  /*0070*/  LDC.64 R14, c[0x0][0x220] ;  /* 0x00008800ff0e7b82 */ /* 0x000f700000000a00 */
[----:B------:R-:W2:Y:S08]  /*0080*/  LDC.64 R16, c[0x0][0x230] ;  /* 0x00008c00ff107b82 */ /* 0x000eb00000000a00 */
[----:B------:R-:W5:Y:S01]  /*0090*/  LDC.64 R6, c[0x0][0x238] ;  /* 0x00008e00ff067b82 */ /* 0x000f620000000a00 */
[----:B-1----:R-:W-:-:S02]  /*00a0*/  LOP3.LUT R0, R0, 0x7f, RZ, 0xc0, !PT ;  /* 0x0000007f00007812 */ /* 0x002fc400078ec0ff */
[----:B------:R-:W-:Y:S01]  /*00b0*/  CS2R R8, SRZ ;  /* 0x0000000000087805 */ /* 0x000fe2000001ff00 */
[----:B------:R-:W-:Y:S02]  /*00c0*/  ULDC.64 UR6, c[0x0][0x248] ;  /* 0x0000920000067ab9 */ /* 0x000fe40000000a00 */
[----:B---3--:R-:W-:-:S04]  /*00d0*/  IMAD R0, R3, 0x80, R0 ;  /* 0x0000008003007824 */ /* 0x008fc800078e0200 */
[C---:B------:R-:W-:Y:S01]  /*00e0*/  IMAD.HI R2, R0.reuse, 0x38e38e39, RZ ;  /* 0x38e38e3900027827 */ /* 0x040fe200078e02ff */
[----:B------:R-:W-:-:S04]  /*00f0*/  ISETP.GE.AND P0, PT, R0, 0x120, PT ;  /* 0x000001200000780c */ /* 0x000fc80003f06270 */
[----:B------:R-:W-:-:S04]  /*0100*/  SHF.R.S32.HI R3, RZ, 0x1, R2 ;  /* 0x00000001ff037819 */ /* 0x000fc80000011402 */
[----:B------:R-:W-:-:S04]  /*0110*/  LEA.HI R3, R2, R3, RZ, 0x1 ;  /* 0x0000000302037211 */ /* 0x000fc800078f08ff */
[----:B------:R-:W-:-:S04]  /*0120*/  SHF.R.S32.HI R2, RZ, 0x1f, R3 ;  /* 0x0000001fff027819 */ /* 0x000fc80000011403 */
[----:B------:R-:W-:-:S04]  /*0130*/  LEA.HI R2, R2, R3, RZ, 0x3 ;  /* 0x0000000302027211 */ /* 0x000fc800078f18ff */
[----:B------:R-:W-:-:S04]  /*0140*/  LOP3.LUT R2, R2, 0xfffffff8, RZ, 0xc0, !PT ;  /* 0xfffffff802027812 */ /* 0x000fc800078ec0ff */
[----:B------:R-:W-:Y:S02]  /*0150*/  IADD3 R19, R3, -R2, RZ ;  /* 0x8000000203137210 */ /* 0x000fe40007ffe0ff */
[----:B------:R-:W1:Y:S03]  /*0160*/  LDC.64 R2, c[0x0][0x210] ;  /* 0x00008400ff027b82 */ /* 0x000e660000000a00 */
[----:B--2---:R-:W-:-:S05]  /*0170*/  IMAD.WIDE R12, R19, 0x4, R12 ;  /* 0x00000004130c7825 */ /* 0x004fca00078e020c */
[----:B------:R5:W2:Y:S01]  /*0180*/  @!P0 LDG.E.EL R4, desc[UR4][R12.64] ;  /* 0x000000040c048981 */ /* 0x000aa2000c2e1900 */
[----:B----4-:R-:W-:-:S05]  /*0190*/  IMAD.WIDE R10, R19, 0x4, R10 ;  /* 0x00000004130a7825 */ /* 0x010fca00078e020a */
[----:B------:R3:W4:Y:S01]  /*01a0*/  @!P0 LDG.E.EL R8, desc[UR4][R10.64] ;  /* 0x000000040a088981 */ /* 0x000722000c2e1900 */
[----:B-----5:R-:W-:-:S04]  /*01b0*/  IMAD.WIDE R12, R19, 0x4, R14 ;  /* 0x00000004130c7825 */ /* 0x020fc800078e020e */
[----:B-1----:R-:W-:Y:S01]  /*01c0*/  IMAD.WIDE R2, R0, 0x4, R2 ;  /* 0x0000000400027825 */ /* 0x002fe200078e0202 */
[----:B------:R-:W5:Y:S04]  /*01d0*/  @!P0 LDG.E.EL R9, desc[UR4][R12.64] ;  /* 0x000000040c098981 */ /* 0x000f68000c2e1900 */
[----:B------:R-:W4:Y:S01]  /*01e0*/  @!P0 LDG.E R5, desc[UR4][R2.64] ;  /* 0x0000000402058981 */ /* 0x000f22000c1e1900 */
[----:B0-----:R-:W-:-:S04]  /*01f0*/  IMAD.WIDE R14, R19, 0x4, R16 ;  /* 0x00000004130e7825 */ /* 0x001fc800078e0210 */
[----:B------:R-:W-:Y:S01]  /*0200*/  IMAD.WIDE R16, R19, 0x4, R6 ;  /* 0x0000000413107825 */ /* 0x000fe200078e0206 */
[----:B------:R-:W-:Y:S01]  /*0210*/  CS2R R18, SRZ ;  /* 0x0000000000127805 */ /* 0x000fe2000001ff00 */
[----:B------:R-:W0:Y:S05]  /*0220*/  LDC.64 R6, c[0x0][0x240] ;  /* 0x00009000ff067b82 */ /* 0x000e2a0000000a00 */
[----:B------:R-:W5:Y:S04]  /*0230*/  @!P0 LDG.E.EL R18, desc[UR4][R14.64] ;  /* 0x000000040e128981 */ /* 0x000f68000c2e1900 */
[----:B------:R-:W5:Y:S01]  /*0240*/  @!P0 LDG.E.EL R19, desc[UR4][R16.64] ;  /* 0x0000000410138981 */ /* 0x000f62000c2e1900 */
[----:B---3--:R-:W-:-:S02]  /*0250*/  IMAD.MOV.U32 R11, RZ, RZ, 0x3e800000 ;  /* 0x3e800000ff0b7424 */ /* 0x008fc400078e00ff */
[----:B0-----:R-:W-:-:S04]  /*0260*/  IMAD.WIDE R6, R0, 0x4, R6 ;  /* 0x0000000400067825 */ /* 0x001fc800078e0206 */
[----:B--2---:R-:W-:-:S04]  /*0270*/  FADD R4, R4, 9.9999997473787516356e-06 ;  /* 0x3727c5ac04047421 */ /* 0x004fc80000000000 */
[----:B------:R-:W0:Y:S02]  /*0280*/  MUFU.SQRT R20, R4 ;  /* 0x0000000400147308 */ /* 0x000e240000002000 */
[C---:B0-----:R-:W-:Y:S02]  /*0290*/  FSETP.GT.AND P1, PT, R20.reuse, 8.50705917302346158658e+37, PT ;  /* 0x7e8000001400780b */ /* 0x041fe40003f24000 */
[----:B------:R-:W-:-:S11]  /*02a0*/  FSETP.GEU.AND P2, PT, R20, 1.175494350822287508e-38, PT ;  /* 0x008000001400780b */ /* 0x000fd60003f4e000 */
[----:B------:R-:W-:-:S04]  /*02b0*/  @P1 FMUL R20, R20, 0.25 ;  /* 0x3e80000014141820 */ /* 0x000fc80000400000 */
[----:B------:R-:W-:-:S06]  /*02c0*/  @!P2 FMUL R20, R20, 16777216 ;  /* 0x4b8000001414a820 */ /* 0x000fcc0000400000 */
[----:B------:R-:W0:Y:S01]  /*02d0*/  MUFU.RCP R20, R20 ;  /* 0x0000001400147308 */ /* 0x000e220000001000 */
[----:B------:R-:W-:Y:S01]  /*02e0*/  FSEL R11, R11, 1, P1 ;  /* 0x3f8000000b0b7808 */ /* 0x000fe20000800000 */
[----:B----4-:R-:W-:-:S04]  /*02f0*/  FADD R8, R8, R5 ;  /* 0x0000000508087221 */ /* 0x010fc80000000000 */
[----:B------:R-:W-:Y:S01]  /*0300*/  @!P2 FMUL R11, R11, 16777216 ;  /* 0x4b8000000b0ba820 */ /* 0x000fe20000400000 */
[----:B-----5:R-:W-:-:S03]  /*0310*/  FADD R9, R8, -R9 ;  /* 0x8000000908097221 */ /* 0x020fc60000000000 */
[----:B0-----:R-:W-:-:S04]  /*0320*/  FMUL R4, R20, R11 ;  /* 0x0000000b14047220 */ /* 0x001fc80000400000 */
[----:B------:R-:W-:-:S04]  /*0330*/  FMUL R4, R9, R4 ;  /* 0x0000000409047220 */ /* 0x000fc80000400000 */
[----:B------:R-:W-:-:S05]  /*0340*/  FFMA R4, R4, R18, R19 ;  /* 0x0000001204047223 */ /* 0x000fca0000000013 */
[----:B------:R-:W-:-:S04]  /*0350*/  FSETP.GEU.AND P1, PT, R4, RZ, PT ;  /* 0x000000ff0400720b */ /* 0x000fc80003f2e000 */
[----:B------:R-:W-:Y:S02]  /*0360*/  FSEL R9, R4, RZ, P1 ;  /* 0x000000ff04097208 */ /* 0x000fe40000800000 */
[----:B------:R-:W-:Y:S01]  /*0370*/  IADD3 R4, P1, R0, UR6, RZ ;  /* 0x0000000600047c10 */ /* 0x000fe2000ff3e0ff */
[----:B------:R0:W-:Y:S01]  /*0380*/  @!P0 STG.E desc[UR4][R2.64], R8 ;  /* 0x0000000802008986 */ /* 0x0001e2000c101904 */
[----:B------:R-:W-:Y:S02]  /*0390*/  FSETP.GTU.AND P2, PT, R9, RZ, PT ;  /* 0x000000ff0900720b */ /* 0x000fe40003f4c000 */
[----:B------:R-:W-:Y:S01]  /*03a0*/  LEA.HI.X.SX32 R5, R0, UR7, 0x1, P1 ;  /* 0x0000000700057c11 */ /* 0x000fe200088f0eff */
[----:B------:R0:W-:Y:S01]  /*03b0*/  @!P0 STG.E desc[UR4][R6.64], R9 ;  /* 0x0000000906008986 */ /* 0x0001e2000c101904 */
[----:B------:R-:W-:Y:S01]  /*03c0*/  SEL R11, RZ, 0x1, P2 ;  /* 0x00000001ff0b7807 */ /* 0x000fe20001000000 */
[----:B0-----:R-:W-:Y:S08]  /*03d0*/  @P0 EXIT ;  /* 0x000000000000094d */ /* 0x001ff00003800000 */
[----:B------:R-:W-:Y:S01]  /*03e0*/  STG.E.U8 desc[UR4][R4.64], R11 ;  /* 0x0000000b04007986 */ /* 0x000fe2000c101104 */
[----:B------:R-:W-:Y:S05]  /*03f0*/  EXIT ;  /* 0x000000000000794d */ /* 0x000fea0003800000 */
.L_x_0:
[----:B------:R-:W-:-:S00]  /*0400*/  BRA `(.L_x_0) ;  /* 0xfffffffc00fc7947 */ /* 0x000fc0000383ffff */
[----:B------:R-:W-:-:S00]  /*0410*/  NOP ;  /* 0x0000000000007918 */ /* 0x000fc00000000000 */
        /* <DEDUP_REMOVED lines=14> */
.L_x_1:


//--------------------- .nv.global.init           --------------------------
	.section	.nv.global.init,"aw",@progbits
.nv.global.init:
	.type		_$_str,@object
	.size		_$_str,(_$_str_$_2 - _$_str)
_$_str:
        /*0000*/ 	.byte	0x5f, 0x5f, 0x43, 0x55, 0x44, 0x41, 0x5f, 0x46, 0x54, 0x5a, 0x00
	.type		_$_str_$_2,@object
	.size		_$_str_$_2,(.L_1 - _$_str_$_2)
_$_str_$_2:
        /*000b*/ 	.byte	0x5f, 0x5f, 0x43, 0x55, 0x44, 0x41, 0x5f, 0x50, 0x52, 0x45, 0x43, 0x5f, 0x53, 0x51, 0x52, 0x54
        /*001b*/ 	.byte	0x00
.L_1:


//--------------------- .nv.constant0.triton_poi_fused__native_batch_norm_legit_no_training_convolution_relu_threshold_backward_4 --------------------------
	.section	.nv.constant0.triton_poi_fused__native_batch_norm_legit_no_training_convolution_relu_threshold_backward_4,"a",@progbits
	.sectionflags	@""
	.align	4
.nv.constant0.triton_poi_fused__native_batch_norm_legit_no_training_convolution_relu_threshold_backward_4:
	.zero		596
